//
// Generated by NVIDIA NVVM Compiler
//
// Compiler Build ID: CL-36424714
// Cuda compilation tools, release 13.0, V13.0.88
// Based on NVVM 20.0.0
//

.version 9.0
.target sm_100
.address_size 64

	// .globl	_Z14ker_Source_GPUifPfff

.visible .entry _Z14ker_Source_GPUifPfff(
	.param .u32 _Z14ker_Source_GPUifPfff_param_0,
	.param .f32 _Z14ker_Source_GPUifPfff_param_1,
	.param .u64 .ptr .align 1 _Z14ker_Source_GPUifPfff_param_2,
	.param .f32 _Z14ker_Source_GPUifPfff_param_3,
	.param .f32 _Z14ker_Source_GPUifPfff_param_4
)
{
	.reg .pred 	%p<10>;
	.reg .b32 	%r<19>;
	.reg .b32 	%f<27>;
	.reg .b64 	%rd<5>;
	.reg .b64 	%fd<13>;

	ld.param.u32 	%r10, [_Z14ker_Source_GPUifPfff_param_0];
	ld.param.f32 	%f3, [_Z14ker_Source_GPUifPfff_param_1];
	ld.param.u64 	%rd2, [_Z14ker_Source_GPUifPfff_param_2];
	ld.param.f32 	%f4, [_Z14ker_Source_GPUifPfff_param_3];
	ld.param.f32 	%f5, [_Z14ker_Source_GPUifPfff_param_4];
	mov.u32 	%r1, %ntid.x;
	mov.u32 	%r11, %ctaid.x;
	mov.u32 	%r12, %tid.x;
	mad.lo.s32 	%r18, %r1, %r11, %r12;
	mul.lo.s32 	%r3, %r10, %r10;
	setp.ge.s32 	%p1, %r18, %r3;
	@%p1 bra 	$L__BB0_5;
	add.s32 	%r4, %r10, -1;
	mov.u32 	%r13, %nctaid.x;
	mul.lo.s32 	%r5, %r1, %r13;
	cvta.to.global.u64 	%rd1, %rd2;
$L__BB0_2:
	div.s32 	%r14, %r18, %r10;
	mul.lo.s32 	%r15, %r14, %r10;
	sub.s32 	%r7, %r18, %r15;
	setp.eq.s32 	%p2, %r7, 0;
	setp.eq.s32 	%p3, %r7, %r4;
	or.pred  	%p4, %p2, %p3;
	setp.eq.s32 	%p5, %r14, 0;
	or.pred  	%p6, %p4, %p5;
	setp.eq.s32 	%p7, %r14, %r4;
	or.pred  	%p8, %p6, %p7;
	mov.f32 	%f26, 0f00000000;
	@%p8 bra 	$L__BB0_4;
	cvt.rn.f32.s32 	%f7, %r7;
	fma.rn.f32 	%f8, %f3, %f7, %f4;
	cvt.rn.f32.s32 	%f9, %r14;
	fma.rn.f32 	%f10, %f3, %f9, %f5;
	cvt.f64.f32 	%fd1, %f8;
	add.f64 	%fd2, %fd1, %fd1;
	add.f32 	%f11, %f10, 0fBF800000;
	cvt.f64.f32 	%fd3, %f11;
	mul.f64 	%fd4, %fd2, %fd3;
	cvt.f64.f32 	%fd5, %f10;
	sub.f64 	%fd6, %fd5, %fd2;
	mul.f32 	%f12, %f8, %f10;
	cvt.f64.f32 	%fd7, %f12;
	add.f64 	%fd8, %fd6, %fd7;
	add.f64 	%fd9, %fd8, 0d4000000000000000;
	mul.f64 	%fd10, %fd4, %fd9;
	sub.f32 	%f13, %f8, %f10;
	fma.rn.f32 	%f14, %f13, 0f3BBB989D, 0f3F000000;
	cvt.sat.f32.f32 	%f15, %f14;
	mov.f32 	%f16, 0f4B400001;
	mov.f32 	%f17, 0f437C0000;
	fma.rm.f32 	%f18, %f15, %f17, %f16;
	add.f32 	%f19, %f18, 0fCB40007F;
	neg.f32 	%f20, %f19;
	fma.rn.f32 	%f21, %f13, 0f3FB8AA3B, %f20;
	fma.rn.f32 	%f22, %f13, 0f32A57060, %f21;
	mov.b32 	%r16, %f18;
	shl.b32 	%r17, %r16, 23;
	mov.b32 	%f23, %r17;
	ex2.approx.ftz.f32 	%f24, %f22;
	mul.f32 	%f25, %f24, %f23;
	cvt.f64.f32 	%fd11, %f25;
	mul.f64 	%fd12, %fd10, %fd11;
	cvt.rn.f32.f64 	%f26, %fd12;
$L__BB0_4:
	mul.wide.s32 	%rd3, %r18, 4;
	add.s64 	%rd4, %rd1, %rd3;
	st.global.f32 	[%rd4], %f26;
	add.s32 	%r18, %r18, %r5;
	setp.lt.s32 	%p9, %r18, %r3;
	@%p9 bra 	$L__BB0_2;
$L__BB0_5:
	bar.sync 	0;
	ret;

}


// ===== COMPILED SASS (sm_100) =====

	.target	sm_100

	.elftype	@"ET_EXEC"


//--------------------- .note.nv.tkinfo           --------------------------
	.section	.note.nv.tkinfo,"",@"SHT_NOTE"
	.sectionflags	@"SHF_NOTE_NV_TKINFO"
	.tkinfo
        /*0018*/ 	.word	0x00000002
        /*0030*/ 	.string	""
        /*0030*/ 	.string	"ptxas"
        /*0030*/ 	.string	"Cuda compilation tools, release 13.0, V13.0.88"
        /*0030*/ 	.string	"Build cuda_13.0.r13.0/compiler.36424714_0"
        /*0030*/ 	.string	"-arch sm_100 -m 64 "



//--------------------- .note.nv.cuinfo           --------------------------
	.section	.note.nv.cuinfo,"",@"SHT_NOTE"
	.sectionflags	@"SHF_NOTE_NV_CUINFO"
        /*0018*/ 	.short	0x0002
        /*001a*/ 	.short	0x0064
        /*001c*/ 	.short	0x0082
	.zero		2


//--------------------- .nv.info                  --------------------------
	.section	.nv.info,"",@"SHT_CUDA_INFO"
	.align	4


	//----- nvinfo : EIATTR_REGCOUNT
	.align		4
        /*0000*/ 	.byte	0x04, 0x2f
        /*0002*/ 	.short	(.L_1 - .L_0)
	.align		4
.L_0:
        /*0004*/ 	.word	index@(_Z14ker_Source_GPUifPfff)
        /*0008*/ 	.word	0x0000001d


	//----- nvinfo : EIATTR_FRAME_SIZE
	.align		4
.L_1:
        /*000c*/ 	.byte	0x04, 0x11
        /*000e*/ 	.short	(.L_3 - .L_2)
	.align		4
.L_2:
        /*0010*/ 	.word	index@(_Z14ker_Source_GPUifPfff)
        /*0014*/ 	.word	0x00000000


	//----- nvinfo : EIATTR_MIN_STACK_SIZE
	.align		4
.L_3:
        /*0018*/ 	.byte	0x04, 0x12
        /*001a*/ 	.short	(.L_5 - .L_4)
	.align		4
.L_4:
        /*001c*/ 	.word	index@(_Z14ker_Source_GPUifPfff)
        /*0020*/ 	.word	0x00000000
.L_5:


//--------------------- .nv.compat                --------------------------
	.section	.nv.compat,"",@"SHT_CUDA_COMPAT_INFO"
	.align	4
        /*0000*/ 	.byte	0x02, 0x09, 0x00, 0x00, 0x02, 0x02, 0x01, 0x00, 0x02, 0x05, 0x05, 0x00, 0x03, 0x07, 0x01, 0x01
        /*0010*/ 	.byte	0x02, 0x03, 0x00, 0x00, 0x02, 0x06, 0x01, 0x00, 0x04, 0x0b, 0x08, 0x00, 0x01, 0x00, 0x00, 0x00
        /*0020*/ 	.byte	0x00, 0x00, 0x00, 0x00


//--------------------- .nv.info._Z14ker_Source_GPUifPfff --------------------------
	.section	.nv.info._Z14ker_Source_GPUifPfff,"",@"SHT_CUDA_INFO"
	.sectionflags	@""
	.align	4


	//----- nvinfo : EIATTR_CUDA_API_VERSION
	.align		4
        /*0000*/ 	.byte	0x04, 0x37
        /*0002*/ 	.short	(.L_7 - .L_6)
.L_6:
        /*0004*/ 	.word	0x00000082


	//----- nvinfo : EIATTR_KPARAM_INFO
	.align		4
.L_7:
        /*0008*/ 	.byte	0x04, 0x17
        /*000a*/ 	.short	(.L_9 - .L_8)
.L_8:
        /*000c*/ 	.word	0x00000000
        /*0010*/ 	.short	0x0004
        /*0012*/ 	.short	0x0014
        /*0014*/ 	.byte	0x00, 0xf0, 0x11, 0x00


	//----- nvinfo : EIATTR_KPARAM_INFO
	.align		4
.L_9:
        /*0018*/ 	.byte	0x04, 0x17
        /*001a*/ 	.short	(.L_11 - .L_10)
.L_10:
        /*001c*/ 	.word	0x00000000
        /*0020*/ 	.short	0x0003
        /*0022*/ 	.short	0x0010
        /*0024*/ 	.byte	0x00, 0xf0, 0x11, 0x00


	//----- nvinfo : EIATTR_KPARAM_INFO
	.align		4
.L_11:
        /*0028*/ 	.byte	0x04, 0x17
        /*002a*/ 	.short	(.L_13 - .L_12)
.L_12:
        /*002c*/ 	.word	0x00000000
        /*0030*/ 	.short	0x0002
        /*0032*/ 	.short	0x0008
        /*0034*/ 	.byte	0x00, 0xf5, 0x21, 0x00


	//----- nvinfo : EIATTR_KPARAM_INFO
	.align		4
.L_13:
        /*0038*/ 	.byte	0x04, 0x17
        /*003a*/ 	.short	(.L_15 - .L_14)
.L_14:
        /*003c*/ 	.word	0x00000000
        /*0040*/ 	.short	0x0001
        /*0042*/ 	.short	0x0004
        /*0044*/ 	.byte	0x00, 0xf0, 0x11, 0x00


	//----- nvinfo : EIATTR_KPARAM_INFO
	.align		4
.L_15:
        /*0048*/ 	.byte	0x04, 0x17
        /*004a*/ 	.short	(.L_17 - .L_16)
.L_16:
        /*004c*/ 	.word	0x00000000
        /*0050*/ 	.short	0x0000
        /*0052*/ 	.short	0x0000
        /*0054*/ 	.byte	0x00, 0xf0, 0x11, 0x00


	//----- nvinfo : EIATTR_SPARSE_MMA_MASK
	.align		4
.L_17:
        /*0058*/ 	.byte	0x03, 0x50
        /*005a*/ 	.short	0x0000


	//----- nvinfo : EIATTR_MAXREG_COUNT
	.align		4
        /*005c*/ 	.byte	0x03, 0x1b
        /*005e*/ 	.short	0x00ff


	//----- nvinfo : EIATTR_NUM_BARRIERS
	.align		4
        /*0060*/ 	.byte	0x02, 0x4c
        /*0062*/ 	.byte	0x01
	.zero		1


	//----- nvinfo : EIATTR_MERCURY_ISA_VERSION
	.align		4
        /*0064*/ 	.byte	0x03, 0x5f
        /*0066*/ 	.short	0x0101


	//----- nvinfo : EIATTR_VRC_CTA_INIT_COUNT
	.align		4
        /*0068*/ 	.byte	0x02, 0x4a
	.zero		1
	.zero		1


	//----- nvinfo : EIATTR_EXIT_INSTR_OFFSETS
	.align		4
        /*006c*/ 	.byte	0x04, 0x1c
        /*006e*/ 	.short	(.L_19 - .L_18)


	//   ....[0]....
.L_18:
        /*0070*/ 	.word	0x000005d0


	//----- nvinfo : EIATTR_CRS_STACK_SIZE
	.align		4
.L_19:
        /*0074*/ 	.byte	0x04, 0x1e
        /*0076*/ 	.short	(.L_21 - .L_20)
.L_20:
        /*0078*/ 	.word	0x00000000


	//----- nvinfo : EIATTR_CBANK_PARAM_SIZE
	.align		4
.L_21:
        /*007c*/ 	.byte	0x03, 0x19
        /*007e*/ 	.short	0x0018


	//----- nvinfo : EIATTR_PARAM_CBANK
	.align		4
        /*0080*/ 	.byte	0x04, 0x0a
        /*0082*/ 	.short	(.L_23 - .L_22)
	.align		4
.L_22:
        /*0084*/ 	.word	index@(.nv.constant0._Z14ker_Source_GPUifPfff)
        /*0088*/ 	.short	0x0380
        /*008a*/ 	.short	0x0018


	//----- nvinfo : EIATTR_SW_WAR
	.align		4
.L_23:
        /*008c*/ 	.byte	0x04, 0x36
        /*008e*/ 	.short	(.L_25 - .L_24)
.L_24:
        /*0090*/ 	.word	0x00000008
.L_25:


//--------------------- .nv.callgraph             --------------------------
	.section	.nv.callgraph,"",@"SHT_CUDA_CALLGRAPH"
	.align	4
	.sectionentsize	8
	.align		4
        /*0000*/ 	.word	0x00000000
	.align		4
        /*0004*/ 	.word	0xffffffff
	.align		4
        /*0008*/ 	.word	0x00000000
	.align		4
        /*000c*/ 	.word	0xfffffffe
	.align		4
        /*0010*/ 	.word	0x00000000
	.align		4
        /*0014*/ 	.word	0xfffffffd
	.align		4
        /*0018*/ 	.word	0x00000000
	.align		4
        /*001c*/ 	.word	0xfffffffc


//--------------------- .text._Z14ker_Source_GPUifPfff --------------------------
	.section	.text._Z14ker_Source_GPUifPfff,"ax",@progbits
	.align	128
        .global         _Z14ker_Source_GPUifPfff
        .type           _Z14ker_Source_GPUifPfff,@function
        .size           _Z14ker_Source_GPUifPfff,(.L_x_6 - _Z14ker_Source_GPUifPfff)
        .other          _Z14ker_Source_GPUifPfff,@"STO_CUDA_ENTRY STV_DEFAULT"
_Z14ker_Source_GPUifPfff:
.text._Z14ker_Source_GPUifPfff:
[----:B------:R-:W-:Y:S01]  /*0000*/  LDC R1, c[0x0][0x37c] ;  /* 0x0000df00ff017b82 */ /* 0x000fe20000000800 */
[----:B------:R-:W0:Y:S07]  /*0010*/  S2R R9, SR_CTAID.X ;  /* 0x0000000000097919 */ /* 0x000e2e0000002500 */
[----:B------:R-:W1:Y:S01]  /*0020*/  LDC R20, c[0x0][0x380] ;  /* 0x0000e000ff147b82 */ /* 0x000e620000000800 */
[----:B------:R-:W0:Y:S01]  /*0030*/  LDCU UR4, c[0x0][0x360] ;  /* 0x00006c00ff0477ac */ /* 0x000e220008000800 */
[----:B------:R-:W-:Y:S01]  /*0040*/  BSSY.RECONVERGENT B0, `(.L_x_0) ;  /* 0x0000057000007945 */ /* 0x000fe20003800200 */
[----:B------:R-:W0:Y:S01]  /*0050*/  S2R R0, SR_TID.X ;  /* 0x0000000000007919 */ /* 0x000e220000002100 */
[----:B------:R-:W2:Y:S01]  /*0060*/  LDCU UR5, c[0x0][0x384] ;  /* 0x00007080ff0577ac */ /* 0x000ea20008000800 */
[----:B0-----:R-:W-:-:S02]  /*0070*/  IMAD R9, R9, UR4, R0 ;  /* 0x0000000409097c24 */ /* 0x001fc4000f8e0200 */
[----:B-1----:R-:W-:-:S05]  /*0080*/  IMAD R0, R20, R20, RZ ;  /* 0x0000001414007224 */ /* 0x002fca00078e02ff */
[----:B------:R-:W-:-:S13]  /*0090*/  ISETP.GE.AND P0, PT, R9, R0, PT ;  /* 0x000000000900720c */ /* 0x000fda0003f06270 */
[----:B--2---:R-:W-:Y:S05]  /*00a0*/  @P0 BRA `(.L_x_1) ;  /* 0x0000000400400947 */ /* 0x004fea0003800000 */
[----:B------:R-:W-:Y:S01]  /*00b0*/  IABS R16, R20 ;  /* 0x0000001400107213 */ /* 0x000fe20000000000 */
[----:B------:R-:W0:Y:S01]  /*00c0*/  LDC R22, c[0x0][0x370] ;  /* 0x0000dc00ff167b82 */ /* 0x000e220000000800 */
[----:B------:R-:W-:Y:S02]  /*00d0*/  IMAD.MOV.U32 R18, RZ, RZ, RZ ;  /* 0x000000ffff127224 */ /* 0x000fe400078e00ff */
[----:B------:R-:W1:Y:S01]  /*00e0*/  I2F.RP R8, R16 ;  /* 0x0000001000087306 */ /* 0x000e620000209400 */
[----:B------:R-:W-:-:S04]  /*00f0*/  VIADD R20, R20, 0xffffffff ;  /* 0xffffffff14147836 */ /* 0x000fc80000000000 */
[----:B------:R-:W2:Y:S08]  /*0100*/  LDC R17, c[0x0][0x380] ;  /* 0x0000e000ff117b82 */ /* 0x000eb00000000800 */
[----:B------:R-:W3:Y:S01]  /*0110*/  LDC.64 R6, c[0x0][0x358] ;  /* 0x0000d600ff067b82 */ /* 0x000ee20000000a00 */
[----:B-1----:R-:W1:Y:S07]  /*0120*/  MUFU.RCP R8, R8 ;  /* 0x0000000800087308 */ /* 0x002e6e0000001000 */
[----:B------:R-:W4:Y:S01]  /*0130*/  LDC.64 R4, c[0x0][0x388] ;  /* 0x0000e200ff047b82 */ /* 0x000f220000000a00 */
[----:B0-----:R-:W-:-:S07]  /*0140*/  IMAD R22, R22, UR4, RZ ;  /* 0x0000000416167c24 */ /* 0x001fce000f8e02ff */
[----:B------:R-:W0:Y:S01]  /*0150*/  LDC.64 R2, c[0x0][0x390] ;  /* 0x0000e400ff027b82 */ /* 0x000e220000000a00 */
[----:B-1----:R-:W-:-:S06]  /*0160*/  IADD3 R19, PT, PT, R8, 0xffffffe, RZ ;  /* 0x0ffffffe08137810 */ /* 0x002fcc0007ffe0ff */
[----:B------:R-:W1:Y:S02]  /*0170*/  F2I.FTZ.U32.TRUNC.NTZ R19, R19 ;  /* 0x0000001300137305 */ /* 0x000e64000021f000 */
[----:B-1----:R-:W-:-:S05]  /*0180*/  IADD3 R11, PT, PT, RZ, -R19, RZ ;  /* 0x80000013ff0b7210 */ /* 0x002fca0007ffe0ff */
[----:B------:R-:W-:-:S04]  /*0190*/  IMAD R11, R11, R16, RZ ;  /* 0x000000100b0b7224 */ /* 0x000fc800078e02ff */
[----:B------:R-:W-:Y:S01]  /*01a0*/  IMAD.HI.U32 R18, R19, R11, R18 ;  /* 0x0000000b13127227 */ /* 0x000fe200078e0012 */
[----:B--234-:R-:W-:-:S07]  /*01b0*/  MOV R19, R9 ;  /* 0x0000000900137202 */ /* 0x01cfce0000000f00 */
.L_x_4:
[----:B-1----:R-:W-:Y:S01]  /*01c0*/  IABS R9, R19 ;  /* 0x0000001300097213 */ /* 0x002fe20000000000 */
[----:B------:R-:W-:Y:S01]  /*01d0*/  BSSY.RECONVERGENT B1, `(.L_x_2) ;  /* 0x0000036000017945 */ /* 0x000fe20003800200 */
[----:B------:R-:W-:Y:S01]  /*01e0*/  IABS R12, R17 ;  /* 0x00000011000c7213 */ /* 0x000fe20000000000 */
[----:B------:R-:W-:Y:S02]  /*01f0*/  IMAD.MOV.U32 R11, RZ, RZ, RZ ;  /* 0x000000ffff0b7224 */ /* 0x000fe400078e00ff */
[----:B------:R-:W-:-:S05]  /*0200*/  IMAD.HI.U32 R8, R18, R9, RZ ;  /* 0x0000000912087227 */ /* 0x000fca00078e00ff */
[----:B------:R-:W-:-:S05]  /*0210*/  IADD3 R10, PT, PT, -R8, RZ, RZ ;  /* 0x000000ff080a7210 */ /* 0x000fca0007ffe1ff */
[----:B------:R-:W-:-:S05]  /*0220*/  IMAD R9, R12, R10, R9 ;  /* 0x0000000a0c097224 */ /* 0x000fca00078e0209 */
[----:B------:R-:W-:-:S13]  /*0230*/  ISETP.GT.U32.AND P2, PT, R16, R9, PT ;  /* 0x000000091000720c */ /* 0x000fda0003f44070 */
[----:B------:R-:W-:Y:S01]  /*0240*/  @!P2 IMAD.IADD R9, R9, 0x1, -R12 ;  /* 0x000000010909a824 */ /* 0x000fe200078e0a0c */
[----:B------:R-:W-:Y:S02]  /*0250*/  @!P2 IADD3 R8, PT, PT, R8, 0x1, RZ ;  /* 0x000000010808a810 */ /* 0x000fe40007ffe0ff */
[----:B------:R-:W-:Y:S02]  /*0260*/  ISETP.NE.AND P2, PT, R17, RZ, PT ;  /* 0x000000ff1100720c */ /* 0x000fe40003f45270 */
[----:B------:R-:W-:Y:S02]  /*0270*/  ISETP.GE.U32.AND P0, PT, R9, R16, PT ;  /* 0x000000100900720c */ /* 0x000fe40003f06070 */
[----:B------:R-:W-:-:S04]  /*0280*/  LOP3.LUT R9, R19, R17, RZ, 0x3c, !PT ;  /* 0x0000001113097212 */ /* 0x000fc800078e3cff */
[----:B------:R-:W-:-:S07]  /*0290*/  ISETP.GE.AND P1, PT, R9, RZ, PT ;  /* 0x000000ff0900720c */ /* 0x000fce0003f26270 */
[----:B------:R-:W-:-:S05]  /*02a0*/  @P0 VIADD R8, R8, 0x1 ;  /* 0x0000000108080836 */ /* 0x000fca0000000000 */
[----:B------:R-:W-:-:S05]  /*02b0*/  MOV R13, R8 ;  /* 0x00000008000d7202 */ /* 0x000fca0000000f00 */
[----:B------:R-:W-:Y:S01]  /*02c0*/  @!P1 IMAD.MOV R13, RZ, RZ, -R13 ;  /* 0x000000ffff0d9224 */ /* 0x000fe200078e0a0d */
[----:B------:R-:W-:-:S04]  /*02d0*/  @!P2 LOP3.LUT R13, RZ, R17, RZ, 0x33, !PT ;  /* 0x00000011ff0da212 */ /* 0x000fc800078e33ff */
[----:B------:R-:W-:-:S05]  /*02e0*/  IADD3 R8, PT, PT, -R13, RZ, RZ ;  /* 0x000000ff0d087210 */ /* 0x000fca0007ffe1ff */
[----:B------:R-:W-:-:S05]  /*02f0*/  IMAD R9, R17, R8, R19 ;  /* 0x0000000811097224 */ /* 0x000fca00078e0213 */
[----:B------:R-:W-:-:S04]  /*0300*/  ISETP.NE.AND P0, PT, R9, R20, PT ;  /* 0x000000140900720c */ /* 0x000fc80003f05270 */
[----:B------:R-:W-:-:S04]  /*0310*/  ISETP.EQ.OR P0, PT, R9, RZ, !P0 ;  /* 0x000000ff0900720c */ /* 0x000fc80004702670 */
[----:B------:R-:W-:-:S04]  /*0320*/  ISETP.EQ.OR P0, PT, R13, RZ, P0 ;  /* 0x000000ff0d00720c */ /* 0x000fc80000702670 */
[----:B------:R-:W-:-:S13]  /*0330*/  ISETP.EQ.OR P0, PT, R13, R20, P0 ;  /* 0x000000140d00720c */ /* 0x000fda0000702670 */
[----:B------:R-:W-:Y:S05]  /*0340*/  @P0 BRA `(.L_x_3) ;  /* 0x0000000000780947 */ /* 0x000fea0003800000 */
[----:B------:R-:W-:Y:S01]  /*0350*/  I2FP.F32.S32 R8, R13 ;  /* 0x0000000d00087245 */ /* 0x000fe20000201400 */
[----:B------:R-:W-:Y:S01]  /*0360*/  IMAD.MOV.U32 R12, RZ, RZ, 0x437c0000 ;  /* 0x437c0000ff0c7424 */ /* 0x000fe200078e00ff */
[----:B------:R-:W-:-:S03]  /*0370*/  I2FP.F32.S32 R9, R9 ;  /* 0x0000000900097245 */ /* 0x000fc60000201400 */
[----:B0-----:R-:W-:Y:S01]  /*0380*/  FFMA R23, R8, UR5, R3 ;  /* 0x0000000508177c23 */ /* 0x001fe20008000003 */
[----:B------:R-:W-:Y:S02]  /*0390*/  HFMA2 R8, -RZ, RZ, 0.96630859375, -0.0022525787353515625 ;  /* 0x3bbb989dff087431 */ /* 0x000fe400000001ff */
[----:B------:R-:W-:Y:S01]  /*03a0*/  FFMA R14, R9, UR5, R2 ;  /* 0x00000005090e7c23 */ /* 0x000fe20008000002 */
[----:B------:R-:W-:-:S03]  /*03b0*/  FADD R25, R23, -1 ;  /* 0xbf80000017197421 */ /* 0x000fc60000000000 */
[C---:B------:R-:W-:Y:S01]  /*03c0*/  FADD R15, R14.reuse, -R23 ;  /* 0x800000170e0f7221 */ /* 0x040fe20000000000 */
[----:B------:R-:W0:Y:S01]  /*03d0*/  F2F.F64.F32 R10, R14 ;  /* 0x0000000e000a7310 */ /* 0x000e220000201800 */
[----:B------:R-:W-:Y:S02]  /*03e0*/  FMUL R26, R14, R23 ;  /* 0x000000170e1a7220 */ /* 0x000fe40000400000 */
[----:B------:R-:W-:-:S04]  /*03f0*/  FFMA.SAT R21, R15, R8, 0.5 ;  /* 0x3f0000000f157423 */ /* 0x000fc80000002008 */
[----:B------:R-:W-:Y:S02]  /*0400*/  FFMA.RM R21, R21, R12, 12582913 ;  /* 0x4b40000115157423 */ /* 0x000fe4000000400c */
[----:B------:R-:W1:Y:S02]  /*0410*/  F2F.F64.F32 R12, R23 ;  /* 0x00000017000c7310 */ /* 0x000e640000201800 */
[C---:B------:R-:W-:Y:S01]  /*0420*/  FADD R8, R21.reuse, -12583039 ;  /* 0xcb40007f15087421 */ /* 0x040fe20000000000 */
[----:B------:R-:W-:Y:S01]  /*0430*/  SHF.L.U32 R21, R21, 0x17, RZ ;  /* 0x0000001715157819 */ /* 0x000fe200000006ff */
[----:B0-----:R-:W-:Y:S02]  /*0440*/  DADD R10, R10, R10 ;  /* 0x000000000a0a7229 */ /* 0x001fe4000000000a */
[C---:B------:R-:W-:Y:S02]  /*0450*/  FFMA R24, R15.reuse, 1.4426950216293334961, -R8 ;  /* 0x3fb8aa3b0f187823 */ /* 0x040fe40000000808 */
[----:B------:R-:W0:Y:S02]  /*0460*/  F2F.F64.F32 R8, R26 ;  /* 0x0000001a00087310 */ /* 0x000e240000201800 */
[----:B------:R-:W-:-:S02]  /*0470*/  FFMA R24, R15, 1.925963033500011079e-08, R24 ;  /* 0x32a570600f187823 */ /* 0x000fc40000000018 */
[----:B-1----:R-:W-:-:S04]  /*0480*/  DADD R12, -R10, R12 ;  /* 0x000000000a0c7229 */ /* 0x002fc8000000010c */
[----:B------:R-:W1:Y:S04]  /*0490*/  MUFU.EX2 R24, R24 ;  /* 0x0000001800187308 */ /* 0x000e680000000800 */
[----:B0-----:R-:W-:-:S04]  /*04a0*/  DADD R8, R12, R8 ;  /* 0x000000000c087229 */ /* 0x001fc80000000008 */
[----:B------:R-:W0:Y:S04]  /*04b0*/  F2F.F64.F32 R14, R25 ;  /* 0x00000019000e7310 */ /* 0x000e280000201800 */
[----:B------:R-:W-:Y:S01]  /*04c0*/  DADD R8, R8, 2 ;  /* 0x4000000008087429 */ /* 0x000fe20000000000 */
[----:B-1----:R-:W-:Y:S01]  /*04d0*/  FMUL R21, R21, R24 ;  /* 0x0000001815157220 */ /* 0x002fe20000400000 */
[----:B0-----:R-:W-:-:S03]  /*04e0*/  DMUL R14, R10, R14 ;  /* 0x0000000e0a0e7228 */ /* 0x001fc60000000000 */
[----:B------:R-:W0:Y:S05]  /*04f0*/  F2F.F64.F32 R10, R21 ;  /* 0x00000015000a7310 */ /* 0x000e2a0000201800 */
[----:B------:R-:W-:-:S08]  /*0500*/  DMUL R8, R14, R8 ;  /* 0x000000080e087228 */ /* 0x000fd00000000000 */
[----:B0-----:R-:W-:-:S06]  /*0510*/  DMUL R8, R8, R10 ;  /* 0x0000000a08087228 */ /* 0x001fcc0000000000 */
[----:B------:R1:W2:Y:S05]  /*0520*/  F2F.F32.F64 R11, R8 ;  /* 0x00000008000b7310 */ /* 0x0002aa0000301000 */
.L_x_3:
[----:B------:R-:W-:Y:S05]  /*0530*/  BSYNC.RECONVERGENT B1 ;  /* 0x0000000000017941 */ /* 0x000fea0003800200 */
.L_x_2:
[----:B-1----:R-:W-:Y:S01]  /*0540*/  IMAD.WIDE R8, R19, 0x4, R4 ;  /* 0x0000000413087825 */ /* 0x002fe200078e0204 */
[----:B------:R-:W-:Y:S02]  /*0550*/  R2UR UR6, R6 ;  /* 0x00000000060672ca */ /* 0x000fe400000e0000 */
[----:B------:R-:W-:Y:S01]  /*0560*/  R2UR UR7, R7 ;  /* 0x00000000070772ca */ /* 0x000fe200000e0000 */
[----:B------:R-:W-:-:S05]  /*0570*/  IMAD.IADD R19, R22, 0x1, R19 ;  /* 0x0000000116137824 */ /* 0x000fca00078e0213 */
[----:B------:R-:W-:-:S07]  /*0580*/  ISETP.GE.AND P0, PT, R19, R0, PT ;  /* 0x000000001300720c */ /* 0x000fce0003f06270 */
[----:B--2---:R1:W-:Y:S06]  /*0590*/  STG.E desc[UR6][R8.64], R11 ;  /* 0x0000000b08007986 */ /* 0x0043ec000c101906 */
[----:B------:R-:W-:Y:S05]  /*05a0*/  @!P0 BRA `(.L_x_4) ;  /* 0xfffffffc00048947 */ /* 0x000fea000383ffff */
.L_x_1:
[----:B------:R-:W-:Y:S05]  /*05b0*/  BSYNC.RECONVERGENT B0 ;  /* 0x0000000000007941 */ /* 0x000fea0003800200 */
.L_x_0:
[----:B------:R-:W-:Y:S06]  /*05c0*/  BAR.SYNC.DEFER_BLOCKING 0x0 ;  /* 0x0000000000007b1d */ /* 0x000fec0000010000 */
[----:B------:R-:W-:Y:S05]  /*05d0*/  EXIT ;  /* 0x000000000000794d */ /* 0x000fea0003800000 */
.L_x_5:
[----:B------:R-:W-:-:S00]  /*05e0*/  BRA `(.L_x_5) ;  /* 0xfffffffc00fc7947 */ /* 0x000fc0000383ffff */
[----:B------:R-:W-:-:S00]  /*05f0*/  NOP ;  /* 0x0000000000007918 */ /* 0x000fc00000000000 */
        /* <DEDUP_REMOVED lines=8> */
.L_x_6:


//--------------------- .nv.shared.reserved.0     --------------------------
	.section	.nv.shared.reserved.0,"aw",@nobits
	.weak		__nv_reservedSMEM_offset_0_alias
	.size		__nv_reservedSMEM_offset_0_alias, 0, 64
	.other		__nv_reservedSMEM_offset_0_alias,@"STO_CUDA_RESERVED_SHARED STV_DEFAULT"
__nv_reservedSMEM_offset_0_alias:
	.zero		0
	.zero		64


//--------------------- .nv.constant0._Z14ker_Source_GPUifPfff --------------------------
	.section	.nv.constant0._Z14ker_Source_GPUifPfff,"a",@progbits
	.sectionflags	@""
	.align	4
.nv.constant0._Z14ker_Source_GPUifPfff:
	.zero		920


//--------------------- SYMBOLS --------------------------

	.type		.nv.reservedSmem.offset0,@object
	.size		.nv.reservedSmem.offset0,0x4
